//
// Generated by NVIDIA NVVM Compiler
//
// Compiler Build ID: CL-36424714
// Cuda compilation tools, release 13.0, V13.0.88
// Based on NVVM 20.0.0
//

.version 9.0
.target sm_100
.address_size 64

	// .globl	gpu_trapz_custom

.visible .entry gpu_trapz_custom(
	.param .u64 .ptr .align 1 gpu_trapz_custom_param_0,
	.param .f64 gpu_trapz_custom_param_1,
	.param .u32 gpu_trapz_custom_param_2,
	.param .u64 .ptr .align 1 gpu_trapz_custom_param_3
)
{
	.reg .pred 	%p<3>;
	.reg .b32 	%r<12>;
	.reg .b64 	%rd<7>;
	.reg .b64 	%fd<14>;

	ld.param.u64 	%rd2, [gpu_trapz_custom_param_0];
	ld.param.f64 	%fd4, [gpu_trapz_custom_param_1];
	ld.param.u32 	%r7, [gpu_trapz_custom_param_2];
	ld.param.u64 	%rd3, [gpu_trapz_custom_param_3];
	mov.u32 	%r8, %tid.x;
	mov.u32 	%r1, %ntid.x;
	mov.u32 	%r9, %ctaid.x;
	mad.lo.s32 	%r11, %r1, %r9, %r8;
	add.s32 	%r3, %r7, -1;
	setp.ge.s32 	%p1, %r11, %r3;
	mov.f64 	%fd13, 0d0000000000000000;
	@%p1 bra 	$L__BB0_3;
	mov.u32 	%r10, %nctaid.x;
	mul.lo.s32 	%r4, %r10, %r1;
	cvta.to.global.u64 	%rd1, %rd2;
	mov.f64 	%fd13, 0d0000000000000000;
$L__BB0_2:
	mul.wide.s32 	%rd4, %r11, 8;
	add.s64 	%rd5, %rd1, %rd4;
	ld.global.f64 	%fd7, [%rd5];
	ld.global.f64 	%fd8, [%rd5+8];
	add.f64 	%fd9, %fd7, %fd8;
	mul.f64 	%fd10, %fd4, %fd9;
	fma.rn.f64 	%fd13, %fd10, 0d3FE0000000000000, %fd13;
	add.s32 	%r11, %r11, %r4;
	setp.lt.s32 	%p2, %r11, %r3;
	@%p2 bra 	$L__BB0_2;
$L__BB0_3:
	cvta.to.global.u64 	%rd6, %rd3;
	atom.global.add.f64 	%fd11, [%rd6], %fd13;
	ret;

}


// ===== COMPILED SASS (sm_100) =====

	.target	sm_100

	.elftype	@"ET_EXEC"


//--------------------- .note.nv.tkinfo           --------------------------
	.section	.note.nv.tkinfo,"",@"SHT_NOTE"
	.sectionflags	@"SHF_NOTE_NV_TKINFO"
	.tkinfo
        /*0018*/ 	.word	0x00000002
        /*0030*/ 	.string	""
        /*0030*/ 	.string	"ptxas"
        /*0030*/ 	.string	"Cuda compilation tools, release 13.0, V13.0.88"
        /*0030*/ 	.string	"Build cuda_13.0.r13.0/compiler.36424714_0"
        /*0030*/ 	.string	"-arch sm_100 -m 64 "



//--------------------- .note.nv.cuinfo           --------------------------
	.section	.note.nv.cuinfo,"",@"SHT_NOTE"
	.sectionflags	@"SHF_NOTE_NV_CUINFO"
        /*0018*/ 	.short	0x0002
        /*001a*/ 	.short	0x0064
        /*001c*/ 	.short	0x0082
	.zero		2


//--------------------- .nv.info                  --------------------------
	.section	.nv.info,"",@"SHT_CUDA_INFO"
	.align	4


	//----- nvinfo : EIATTR_REGCOUNT
	.align		4
        /*0000*/ 	.byte	0x04, 0x2f
        /*0002*/ 	.short	(.L_1 - .L_0)
	.align		4
.L_0:
        /*0004*/ 	.word	index@(gpu_trapz_custom)
        /*0008*/ 	.word	0x00000014


	//----- nvinfo : EIATTR_FRAME_SIZE
	.align		4
.L_1:
        /*000c*/ 	.byte	0x04, 0x11
        /*000e*/ 	.short	(.L_3 - .L_2)
	.align		4
.L_2:
        /*0010*/ 	.word	index@(gpu_trapz_custom)
        /*0014*/ 	.word	0x00000000


	//----- nvinfo : EIATTR_MIN_STACK_SIZE
	.align		4
.L_3:
        /*0018*/ 	.byte	0x04, 0x12
        /*001a*/ 	.short	(.L_5 - .L_4)
	.align		4
.L_4:
        /*001c*/ 	.word	index@(gpu_trapz_custom)
        /*0020*/ 	.word	0x00000000
.L_5:


//--------------------- .nv.compat                --------------------------
	.section	.nv.compat,"",@"SHT_CUDA_COMPAT_INFO"
	.align	4
        /*0000*/ 	.byte	0x02, 0x09, 0x00, 0x00, 0x02, 0x02, 0x01, 0x00, 0x02, 0x05, 0x05, 0x00, 0x03, 0x07, 0x01, 0x01
        /*0010*/ 	.byte	0x02, 0x03, 0x00, 0x00, 0x02, 0x06, 0x01, 0x00, 0x04, 0x0b, 0x08, 0x00, 0x01, 0x00, 0x00, 0x00
        /*0020*/ 	.byte	0x00, 0x00, 0x00, 0x00


//--------------------- .nv.info.gpu_trapz_custom --------------------------
	.section	.nv.info.gpu_trapz_custom,"",@"SHT_CUDA_INFO"
	.sectionflags	@""
	.align	4


	//----- nvinfo : EIATTR_CUDA_API_VERSION
	.align		4
        /*0000*/ 	.byte	0x04, 0x37
        /*0002*/ 	.short	(.L_7 - .L_6)
.L_6:
        /*0004*/ 	.word	0x00000082


	//----- nvinfo : EIATTR_KPARAM_INFO
	.align		4
.L_7:
        /*0008*/ 	.byte	0x04, 0x17
        /*000a*/ 	.short	(.L_9 - .L_8)
.L_8:
        /*000c*/ 	.word	0x00000000
        /*0010*/ 	.short	0x0003
        /*0012*/ 	.short	0x0018
        /*0014*/ 	.byte	0x00, 0xf5, 0x21, 0x00


	//----- nvinfo : EIATTR_KPARAM_INFO
	.align		4
.L_9:
        /*0018*/ 	.byte	0x04, 0x17
        /*001a*/ 	.short	(.L_11 - .L_10)
.L_10:
        /*001c*/ 	.word	0x00000000
        /*0020*/ 	.short	0x0002
        /*0022*/ 	.short	0x0010
        /*0024*/ 	.byte	0x00, 0xf0, 0x11, 0x00


	//----- nvinfo : EIATTR_KPARAM_INFO
	.align		4
.L_11:
        /*0028*/ 	.byte	0x04, 0x17
        /*002a*/ 	.short	(.L_13 - .L_12)
.L_12:
        /*002c*/ 	.word	0x00000000
        /*0030*/ 	.short	0x0001
        /*0032*/ 	.short	0x0008
        /*0034*/ 	.byte	0x00, 0xf0, 0x21, 0x00


	//----- nvinfo : EIATTR_KPARAM_INFO
	.align		4
.L_13:
        /*0038*/ 	.byte	0x04, 0x17
        /*003a*/ 	.short	(.L_15 - .L_14)
.L_14:
        /*003c*/ 	.word	0x00000000
        /*0040*/ 	.short	0x0000
        /*0042*/ 	.short	0x0000
        /*0044*/ 	.byte	0x00, 0xf5, 0x21, 0x00


	//----- nvinfo : EIATTR_SPARSE_MMA_MASK
	.align		4
.L_15:
        /*0048*/ 	.byte	0x03, 0x50
        /*004a*/ 	.short	0x0000


	//----- nvinfo : EIATTR_MAXREG_COUNT
	.align		4
        /*004c*/ 	.byte	0x03, 0x1b
        /*004e*/ 	.short	0x00ff


	//----- nvinfo : EIATTR_MERCURY_ISA_VERSION
	.align		4
        /*0050*/ 	.byte	0x03, 0x5f
        /*0052*/ 	.short	0x0101


	//----- nvinfo : EIATTR_VRC_CTA_INIT_COUNT
	.align		4
        /*0054*/ 	.byte	0x02, 0x4a
	.zero		1
	.zero		1


	//----- nvinfo : EIATTR_EXIT_INSTR_OFFSETS
	.align		4
        /*0058*/ 	.byte	0x04, 0x1c
        /*005a*/ 	.short	(.L_17 - .L_16)


	//   ....[0]....
.L_16:
        /*005c*/ 	.word	0x000001d0


	//----- nvinfo : EIATTR_CRS_STACK_SIZE
	.align		4
.L_17:
        /*0060*/ 	.byte	0x04, 0x1e
        /*0062*/ 	.short	(.L_19 - .L_18)
.L_18:
        /*0064*/ 	.word	0x00000000


	//----- nvinfo : EIATTR_CBANK_PARAM_SIZE
	.align		4
.L_19:
        /*0068*/ 	.byte	0x03, 0x19
        /*006a*/ 	.short	0x0020


	//----- nvinfo : EIATTR_PARAM_CBANK
	.align		4
        /*006c*/ 	.byte	0x04, 0x0a
        /*006e*/ 	.short	(.L_21 - .L_20)
	.align		4
.L_20:
        /*0070*/ 	.word	index@(.nv.constant0.gpu_trapz_custom)
        /*0074*/ 	.short	0x0380
        /*0076*/ 	.short	0x0020


	//----- nvinfo : EIATTR_SW_WAR
	.align		4
.L_21:
        /*0078*/ 	.byte	0x04, 0x36
        /*007a*/ 	.short	(.L_23 - .L_22)
.L_22:
        /*007c*/ 	.word	0x00000008
.L_23:


//--------------------- .nv.callgraph             --------------------------
	.section	.nv.callgraph,"",@"SHT_CUDA_CALLGRAPH"
	.align	4
	.sectionentsize	8
	.align		4
        /*0000*/ 	.word	0x00000000
	.align		4
        /*0004*/ 	.word	0xffffffff
	.align		4
        /*0008*/ 	.word	0x00000000
	.align		4
        /*000c*/ 	.word	0xfffffffe
	.align		4
        /*0010*/ 	.word	0x00000000
	.align		4
        /*0014*/ 	.word	0xfffffffd
	.align		4
        /*0018*/ 	.word	0x00000000
	.align		4
        /*001c*/ 	.word	0xfffffffc


//--------------------- .text.gpu_trapz_custom    --------------------------
	.section	.text.gpu_trapz_custom,"ax",@progbits
	.align	128
        .global         gpu_trapz_custom
        .type           gpu_trapz_custom,@function
        .size           gpu_trapz_custom,(.L_x_4 - gpu_trapz_custom)
        .other          gpu_trapz_custom,@"STO_CUDA_ENTRY STV_DEFAULT"
gpu_trapz_custom:
.text.gpu_trapz_custom:
[----:B------:R-:W-:Y:S01]  /*0000*/  LDC R1, c[0x0][0x37c] ;  /* 0x0000df00ff017b82 */ /* 0x000fe20000000800 */
[----:B------:R-:W0:Y:S01]  /*0010*/  S2R R0, SR_TID.X ;  /* 0x0000000000007919 */ /* 0x000e220000002100 */
[----:B------:R-:W1:Y:S06]  /*0020*/  LDCU UR4, c[0x0][0x390] ;  /* 0x00007200ff0477ac */ /* 0x000e6c0008000800 */
[----:B------:R-:W2:Y:S01]  /*0030*/  LDC.64 R2, c[0x0][0x398] ;  /* 0x0000e600ff027b82 */ /* 0x000ea20000000a00 */
[----:B------:R-:W-:Y:S01]  /*0040*/  BSSY.RECONVERGENT B0, `(.L_x_0) ;  /* 0x0000017000007945 */ /* 0x000fe20003800200 */
[----:B------:R-:W0:Y:S01]  /*0050*/  S2R R5, SR_CTAID.X ;  /* 0x0000000000057919 */ /* 0x000e220000002500 */
[----:B------:R-:W0:Y:S01]  /*0060*/  LDCU UR5, c[0x0][0x360] ;  /* 0x00006c00ff0577ac */ /* 0x000e220008000800 */
[----:B------:R-:W3:Y:S01]  /*0070*/  LDCU.64 UR6, c[0x0][0x358] ;  /* 0x00006b00ff0677ac */ /* 0x000ee20008000a00 */
[----:B-1----:R-:W-:Y:S01]  /*0080*/  UIADD3 UR4, UPT, UPT, UR4, -0x1, URZ ;  /* 0xffffffff04047890 */ /* 0x002fe2000fffe0ff */
[----:B0-----:R-:W-:Y:S01]  /*0090*/  IMAD R0, R5, UR5, R0 ;  /* 0x0000000505007c24 */ /* 0x001fe2000f8e0200 */
[----:B------:R-:W-:-:S04]  /*00a0*/  CS2R R4, SRZ ;  /* 0x0000000000047805 */ /* 0x000fc8000001ff00 */
[----:B------:R-:W-:-:S13]  /*00b0*/  ISETP.GE.AND P0, PT, R0, UR4, PT ;  /* 0x0000000400007c0c */ /* 0x000fda000bf06270 */
[----:B--23--:R-:W-:Y:S05]  /*00c0*/  @P0 BRA `(.L_x_1) ;  /* 0x0000000000380947 */ /* 0x00cfea0003800000 */
[----:B------:R-:W0:Y:S01]  /*00d0*/  LDC R17, c[0x0][0x370] ;  /* 0x0000dc00ff117b82 */ /* 0x000e220000000800 */
[----:B------:R-:W-:-:S07]  /*00e0*/  CS2R R4, SRZ ;  /* 0x0000000000047805 */ /* 0x000fce000001ff00 */
[----:B------:R-:W1:Y:S08]  /*00f0*/  LDC.64 R12, c[0x0][0x380] ;  /* 0x0000e000ff0c7b82 */ /* 0x000e700000000a00 */
[----:B------:R-:W2:Y:S01]  /*0100*/  LDC.64 R14, c[0x0][0x388] ;  /* 0x0000e200ff0e7b82 */ /* 0x000ea20000000a00 */
[----:B0-----:R-:W-:-:S07]  /*0110*/  IMAD R17, R17, UR5, RZ ;  /* 0x0000000511117c24 */ /* 0x001fce000f8e02ff */
.L_x_2:
[----:B-1----:R-:W-:-:S05]  /*0120*/  IMAD.WIDE R6, R0, 0x8, R12 ;  /* 0x0000000800067825 */ /* 0x002fca00078e020c */
[----:B------:R-:W3:Y:S04]  /*0130*/  LDG.E.64 R8, desc[UR6][R6.64] ;  /* 0x0000000606087981 */ /* 0x000ee8000c1e1b00 */
[----:B------:R-:W3:Y:S01]  /*0140*/  LDG.E.64 R10, desc[UR6][R6.64+0x8] ;  /* 0x00000806060a7981 */ /* 0x000ee2000c1e1b00 */
[----:B------:R-:W-:-:S04]  /*0150*/  IADD3 R0, PT, PT, R17, R0, RZ ;  /* 0x0000000011007210 */ /* 0x000fc80007ffe0ff */
[----:B------:R-:W-:Y:S01]  /*0160*/  ISETP.GE.AND P0, PT, R0, UR4, PT ;  /* 0x0000000400007c0c */ /* 0x000fe2000bf06270 */
[----:B---3--:R-:W-:-:S08]  /*0170*/  DADD R8, R8, R10 ;  /* 0x0000000008087229 */ /* 0x008fd0000000000a */
[----:B--2---:R-:W-:-:S08]  /*0180*/  DMUL R8, R8, R14 ;  /* 0x0000000e08087228 */ /* 0x004fd00000000000 */
[----:B------:R-:W-:Y:S01]  /*0190*/  DFMA R4, R8, 0.5, R4 ;  /* 0x3fe000000804782b */ /* 0x000fe20000000004 */
[----:B------:R-:W-:Y:S10]  /*01a0*/  @!P0 BRA `(.L_x_2) ;  /* 0xfffffffc00dc8947 */ /* 0x000ff4000383ffff */
.L_x_1:
[----:B------:R-:W-:Y:S05]  /*01b0*/  BSYNC.RECONVERGENT B0 ;  /* 0x0000000000007941 */ /* 0x000fea0003800200 */
.L_x_0:
[----:B------:R-:W-:Y:S01]  /*01c0*/  REDG.E.ADD.F64.RN.STRONG.GPU desc[UR6][R2.64], R4 ;  /* 0x00000004020079a6 */ /* 0x000fe2000c12ff06 */
[----:B------:R-:W-:Y:S05]  /*01d0*/  EXIT ;  /* 0x000000000000794d */ /* 0x000fea0003800000 */
.L_x_3:
[----:B------:R-:W-:-:S00]  /*01e0*/  BRA `(.L_x_3) ;  /* 0xfffffffc00fc7947 */ /* 0x000fc0000383ffff */
[----:B------:R-:W-:-:S00]  /*01f0*/  NOP ;  /* 0x0000000000007918 */ /* 0x000fc00000000000 */
        /* <DEDUP_REMOVED lines=8> */
.L_x_4:


//--------------------- .nv.shared.reserved.0     --------------------------
	.section	.nv.shared.reserved.0,"aw",@nobits
	.weak		__nv_reservedSMEM_offset_0_alias
	.size		__nv_reservedSMEM_offset_0_alias, 0, 64
	.other		__nv_reservedSMEM_offset_0_alias,@"STO_CUDA_RESERVED_SHARED STV_DEFAULT"
__nv_reservedSMEM_offset_0_alias:
	.zero		0
	.zero		64


//--------------------- .nv.constant0.gpu_trapz_custom --------------------------
	.section	.nv.constant0.gpu_trapz_custom,"a",@progbits
	.sectionflags	@""
	.align	4
.nv.constant0.gpu_trapz_custom:
	.zero		928


//--------------------- SYMBOLS --------------------------

	.type		.nv.reservedSmem.offset0,@object
	.size		.nv.reservedSmem.offset0,0x4
